	.headerflags	@"EF_CUDA_TEXMODE_UNIFIED EF_CUDA_64BIT_ADDRESS EF_CUDA_ACCELERATORS EF_CUDA_SM90 EF_CUDA_VIRTUAL_SM(EF_CUDA_SM90)"
	.elftype	@"ET_EXEC"


//--------------------- .nv.info                  --------------------------
	.section	.nv.info,"",@"SHT_CUDA_INFO"
	.align	4


	//----- nvinfo : EIATTR_REGCOUNT
	.align		4
        /*0000*/ 	.byte	0x04, 0x2f
        /*0002*/ 	.short	(.L_1 - .L_0)
	.align		4
.L_0:
        /*0004*/ 	.word	index@(triton_poi_fused_max_pool2d_with_indices_111)
        /*0008*/ 	.word	0x00000012


	//----- nvinfo : EIATTR_MIN_STACK_SIZE
	.align		4
.L_1:
        /*000c*/ 	.byte	0x04, 0x12
        /*000e*/ 	.short	(.L_3 - .L_2)
	.align		4
.L_2:
        /*0010*/ 	.word	index@(triton_poi_fused_max_pool2d_with_indices_111)
        /*0014*/ 	.word	0x00000000


	//----- nvinfo : EIATTR_FRAME_SIZE
	.align		4
.L_3:
        /*0018*/ 	.byte	0x04, 0x11
        /*001a*/ 	.short	(.L_5 - .L_4)
	.align		4
.L_4:
        /*001c*/ 	.word	index@(triton_poi_fused_max_pool2d_with_indices_111)
        /*0020*/ 	.word	0x00000000


	//----- nvinfo : EIATTR_MIN_STACK_SIZE
	.align		4
.L_5:
        /*0024*/ 	.byte	0x04, 0x12
        /*0026*/ 	.short	(.L_7 - .L_6)
	.align		4
.L_6:
        /*0028*/ 	.word	index@(triton_poi_fused_max_pool2d_with_indices_111)
        /*002c*/ 	.word	0x00000000
.L_7:


//--------------------- .nv.info.triton_poi_fused_max_pool2d_with_indices_111 --------------------------
	.section	.nv.info.triton_poi_fused_max_pool2d_with_indices_111,"",@"SHT_CUDA_INFO"
	.sectionflags	@""
	.align	4


	//----- nvinfo : EIATTR_CUDA_API_VERSION
	.align		4
        /*0000*/ 	.byte	0x04, 0x37
        /*0002*/ 	.short	(.L_9 - .L_8)
.L_8:
        /*0004*/ 	.word	0x0000007c


	//----- nvinfo : EIATTR_KPARAM_INFO
	.align		4
.L_9:
        /*0008*/ 	.byte	0x04, 0x17
        /*000a*/ 	.short	(.L_11 - .L_10)
.L_10:
        /*000c*/ 	.word	0x00000000
        /*0010*/ 	.short	0x0003
        /*0012*/ 	.short	0x0018
        /*0014*/ 	.byte	0x00, 0xf0, 0x11, 0x00


	//----- nvinfo : EIATTR_KPARAM_INFO
	.align		4
.L_11:
        /*0018*/ 	.byte	0x04, 0x17
        /*001a*/ 	.short	(.L_13 - .L_12)
.L_12:
        /*001c*/ 	.word	0x00000000
        /*0020*/ 	.short	0x0002
        /*0022*/ 	.short	0x0010
        /*0024*/ 	.byte	0x00, 0xf4, 0x21, 0x00


	//----- nvinfo : EIATTR_KPARAM_INFO
	.align		4
.L_13:
        /*0028*/ 	.byte	0x04, 0x17
        /*002a*/ 	.short	(.L_15 - .L_14)
.L_14:
        /*002c*/ 	.word	0x00000000
        /*0030*/ 	.short	0x0001
        /*0032*/ 	.short	0x0008
        /*0034*/ 	.byte	0x00, 0xf4, 0x21, 0x00


	//----- nvinfo : EIATTR_KPARAM_INFO
	.align		4
.L_15:
        /*0038*/ 	.byte	0x04, 0x17
        /*003a*/ 	.short	(.L_17 - .L_16)
.L_16:
        /*003c*/ 	.word	0x00000000
        /*0040*/ 	.short	0x0000
        /*0042*/ 	.short	0x0000
        /*0044*/ 	.byte	0x00, 0xf4, 0x21, 0x00


	//----- nvinfo : EIATTR_SPARSE_MMA_MASK
	.align		4
.L_17:
        /*0048*/ 	.byte	0x03, 0x50
        /*004a*/ 	.short	0x0000


	//----- nvinfo : EIATTR_MAXREG_COUNT
	.align		4
        /*004c*/ 	.byte	0x03, 0x1b
        /*004e*/ 	.short	0x00ff


	//----- nvinfo : EIATTR_EXIT_INSTR_OFFSETS
	.align		4
        /*0050*/ 	.byte	0x04, 0x1c
        /*0052*/ 	.short	(.L_19 - .L_18)


	//   ....[0]....
.L_18:
        /*0054*/ 	.word	0x000002d0


	//   ....[1]....
        /*0058*/ 	.word	0x000002f0


	//----- nvinfo : EIATTR_REQNTID
	.align		4
.L_19:
        /*005c*/ 	.byte	0x04, 0x10
        /*005e*/ 	.short	(.L_21 - .L_20)
.L_20:
        /*0060*/ 	.word	0x00000080
        /*0064*/ 	.word	0x00000001
        /*0068*/ 	.word	0x00000001


	//----- nvinfo : EIATTR_CBANK_PARAM_SIZE
	.align		4
.L_21:
        /*006c*/ 	.byte	0x03, 0x19
        /*006e*/ 	.short	0x001c


	//----- nvinfo : EIATTR_PARAM_CBANK
	.align		4
        /*0070*/ 	.byte	0x04, 0x0a
        /*0072*/ 	.short	(.L_23 - .L_22)
	.align		4
.L_22:
        /*0074*/ 	.word	index@(.nv.constant0.triton_poi_fused_max_pool2d_with_indices_111)
        /*0078*/ 	.short	0x0210
        /*007a*/ 	.short	0x001c


	//----- nvinfo : EIATTR_SW_WAR
	.align		4
.L_23:
        /*007c*/ 	.byte	0x04, 0x36
        /*007e*/ 	.short	(.L_25 - .L_24)
.L_24:
        /*0080*/ 	.word	0x00000008
.L_25:


//--------------------- .nv.callgraph             --------------------------
	.section	.nv.callgraph,"",@"SHT_CUDA_CALLGRAPH"
	.align	4
	.sectionentsize	8
	.align		4
        /*0000*/ 	.word	0x00000000
	.align		4
        /*0004*/ 	.word	0xffffffff
	.align		4
        /*0008*/ 	.word	0x00000000
	.align		4
        /*000c*/ 	.word	0xfffffffe
	.align		4
        /*0010*/ 	.word	0x00000000
	.align		4
        /*0014*/ 	.word	0xfffffffd
	.align		4
        /*0018*/ 	.word	0x00000000
	.align		4
        /*001c*/ 	.word	0xfffffffc


//--------------------- .text.triton_poi_fused_max_pool2d_with_indices_111 --------------------------
	.section	.text.triton_poi_fused_max_pool2d_with_indices_111,"ax",@progbits
	.align	128
        .global         triton_poi_fused_max_pool2d_with_indices_111
        .type           triton_poi_fused_max_pool2d_with_indices_111,@function
        .size           triton_poi_fused_max_pool2d_with_indices_111,(.L_x_1 - triton_poi_fused_max_pool2d_with_indices_111)
        .other          triton_poi_fused_max_pool2d_with_indices_111,@"STO_CUDA_ENTRY STV_DEFAULT"
triton_poi_fused_max_pool2d_with_indices_111:
.text.triton_poi_fused_max_pool2d_with_indices_111:
[----:B------:R-:W0:Y:S02]  /*0000*/  LDC R1, c[0x0][0x28] ;  /* 0x00000a00ff017b82 */ /* 0x000e240000000800 */
[----:B------:R-:W1:Y:S01]  /*0010*/  S2R R0, SR_TID.X ;  /* 0x0000000000007919 */ /* 0x000e620000002100 */
[----:B------:R-:W2:Y:S01]  /*0020*/  LDC.64 R2, c[0x0][0x210] ;  /* 0x00008400ff027b82 */ /* 0x000ea20000000a00 */
[----:B------:R-:W-:Y:S01]  /*0030*/  IMAD.MOV.U32 R15, RZ, RZ, RZ ;  /* 0x000000ffff0f7224 */ /* 0x000fe200078e00ff */
[----:B------:R-:W-:Y:S01]  /*0040*/  ULDC.64 UR4, c[0x0][0x208] ;  /* 0x0000820000047ab9 */ /* 0x000fe20000000a00 */
[----:B------:R-:W3:Y:S01]  /*0050*/  S2R R11, SR_CTAID.X ;  /* 0x00000000000b7919 */ /* 0x000ee20000002500 */
[----:B------:R-:W-:Y:S01]  /*0060*/  IMAD.MOV.U32 R10, RZ, RZ, RZ ;  /* 0x000000ffff0a7224 */ /* 0x000fe200078e00ff */
[----:B------:R-:W-:Y:S01]  /*0070*/  ULDC.64 UR6, c[0x0][0x220] ;  /* 0x0000880000067ab9 */ /* 0x000fe20000000a00 */
[----:B-1----:R-:W-:-:S05]  /*0080*/  LOP3.LUT R0, R0, 0x7f, RZ, 0xc0, !PT ;  /* 0x0000007f00007812 */ /* 0x002fca00078ec0ff */
[----:B---3--:R-:W-:-:S05]  /*0090*/  IMAD R11, R11, 0x80, R0 ;  /* 0x000000800b0b7824 */ /* 0x008fca00078e0200 */
[C---:B------:R-:W-:Y:S02]  /*00a0*/  LEA.HI R0, R11.reuse, R11, RZ, 0x1 ;  /* 0x0000000b0b007211 */ /* 0x040fe400078f08ff */
[----:B------:R-:W-:Y:S02]  /*00b0*/  ISETP.GE.AND P0, PT, R11, 0x100, PT ;  /* 0x000001000b00780c */ /* 0x000fe40003f06270 */
[C---:B------:R-:W-:Y:S01]  /*00c0*/  LOP3.LUT R4, R0.reuse, 0x7ffffffe, RZ, 0xc0, !PT ;  /* 0x7ffffffe00047812 */ /* 0x040fe200078ec0ff */
[----:B------:R-:W-:-:S04]  /*00d0*/  IMAD.SHL.U32 R0, R0, 0x4, RZ ;  /* 0x0000000400007824 */ /* 0x000fc800078e00ff */
[----:B------:R-:W-:Y:S01]  /*00e0*/  IMAD.IADD R4, R11, 0x1, -R4 ;  /* 0x000000010b047824 */ /* 0x000fe200078e0a04 */
[----:B------:R-:W-:Y:S01]  /*00f0*/  LOP3.LUT R5, R0, 0xfffffff8, RZ, 0xc0, !PT ;  /* 0xfffffff800057812 */ /* 0x000fe200078ec0ff */
[----:B------:R-:W-:-:S04]  /*0100*/  IMAD.MOV.U32 R0, RZ, RZ, RZ ;  /* 0x000000ffff007224 */ /* 0x000fc800078e00ff */
[----:B------:R-:W-:-:S04]  /*0110*/  IMAD R9, R4, 0x2, R5 ;  /* 0x0000000204097824 */ /* 0x000fc800078e0205 */
[----:B--2---:R-:W-:-:S04]  /*0120*/  IMAD.WIDE R4, R9, 0x4, R2 ;  /* 0x0000000409047825 */ /* 0x004fc800078e0202 */
[----:B------:R-:W-:Y:S01]  /*0130*/  VIADD R7, R9, 0x4 ;  /* 0x0000000409077836 */ /* 0x000fe20000000000 */
[----:B------:R-:W2:Y:S04]  /*0140*/  @!P0 LDG.E.EL R0, desc[UR4][R4.64] ;  /* 0x0000000404008981 */ /* 0x000ea8000c2e1900 */
[----:B------:R-:W2:Y:S01]  /*0150*/  @!P0 LDG.E.EL R15, desc[UR4][R4.64+0x4] ;  /* 0x00000404040f8981 */ /* 0x000ea2000c2e1900 */
[----:B------:R-:W-:-:S04]  /*0160*/  IMAD.WIDE R6, R7, 0x4, R2 ;  /* 0x0000000407067825 */ /* 0x000fc800078e0202 */
[----:B------:R-:W-:Y:S01]  /*0170*/  VIADD R9, R9, 0x5 ;  /* 0x0000000509097836 */ /* 0x000fe20000000000 */
[----:B------:R-:W3:Y:S01]  /*0180*/  @!P0 LDG.E.EL R10, desc[UR4][R6.64] ;  /* 0x00000004060a8981 */ /* 0x000ee2000c2e1900 */
[----:B------:R-:W-:Y:S02]  /*0190*/  IMAD.MOV.U32 R13, RZ, RZ, RZ ;  /* 0x000000ffff0d7224 */ /* 0x000fe400078e00ff */
[----:B------:R-:W-:Y:S02]  /*01a0*/  IMAD.WIDE R2, R9, 0x4, R2 ;  /* 0x0000000409027825 */ /* 0x000fe400078e0202 */
[----:B------:R-:W1:Y:S03]  /*01b0*/  LDC.64 R8, c[0x0][0x218] ;  /* 0x00008600ff087b82 */ /* 0x000e660000000a00 */
[----:B------:R1:W4:Y:S02]  /*01c0*/  @!P0 LDG.E.EL R13, desc[UR4][R2.64] ;  /* 0x00000004020d8981 */ /* 0x000324000c2e1900 */
[----:B-1----:R-:W-:Y:S01]  /*01d0*/  IMAD.WIDE R2, R11, 0x4, R8 ;  /* 0x000000040b027825 */ /* 0x002fe200078e0208 */
[----:B--2---:R-:W-:-:S02]  /*01e0*/  FSETP.GT.AND P3, PT, R15, R0, PT ;  /* 0x000000000f00720b */ /* 0x004fc40003f64000 */
[----:B------:R-:W-:Y:S02]  /*01f0*/  FSETP.NAN.AND P1, PT, R15, R15, PT ;  /* 0x0000000f0f00720b */ /* 0x000fe40003f28000 */
[----:B---3--:R-:W-:-:S09]  /*0200*/  FSETP.NAN.AND P4, PT, R10, R10, PT ;  /* 0x0000000a0a00720b */ /* 0x008fd20003f88000 */
[----:B------:R-:W-:Y:S02]  /*0210*/  @!P3 FSEL R15, R15, R0, P1 ;  /* 0x000000000f0fb208 */ /* 0x000fe40000800000 */
[----:B----4-:R-:W-:Y:S02]  /*0220*/  FSETP.NAN.AND P2, PT, R13, R13, PT ;  /* 0x0000000d0d00720b */ /* 0x010fe40003f48000 */
[----:B------:R-:W-:Y:S02]  /*0230*/  FSETP.GEU.AND P1, PT, R15, R10, PT ;  /* 0x0000000a0f00720b */ /* 0x000fe40003f2e000 */
[----:B------:R-:W-:Y:S02]  /*0240*/  SEL R0, RZ, 0x1, !P3 ;  /* 0x00000001ff007807 */ /* 0x000fe40005800000 */
[----:B------:R-:W-:Y:S02]  /*0250*/  @!P4 FSEL R10, R10, R15, !P1 ;  /* 0x0000000f0a0ac208 */ /* 0x000fe40004800000 */
[----:B------:R-:W-:-:S02]  /*0260*/  SEL R0, R0, 0x2, P1 ;  /* 0x0000000200007807 */ /* 0x000fc40000800000 */
[----:B------:R-:W-:-:S04]  /*0270*/  FSETP.GEU.AND P4, PT, R10, R13, PT ;  /* 0x0000000d0a00720b */ /* 0x000fc80003f8e000 */
[----:B------:R-:W-:Y:S02]  /*0280*/  @!P2 SEL R13, R13, R10, !P4 ;  /* 0x0000000a0d0da207 */ /* 0x000fe40006000000 */
[----:B------:R-:W-:Y:S02]  /*0290*/  IADD3 R4, P2, R11, UR6, RZ ;  /* 0x000000060b047c10 */ /* 0x000fe4000ff5e0ff */
[----:B------:R-:W-:Y:S01]  /*02a0*/  SEL R7, R0, 0x3, P4 ;  /* 0x0000000300077807 */ /* 0x000fe20002000000 */
[----:B------:R1:W-:Y:S01]  /*02b0*/  @!P0 STG.E desc[UR4][R2.64], R13 ;  /* 0x0000000d02008986 */ /* 0x0003e2000c101904 */
[----:B------:R-:W-:Y:S01]  /*02c0*/  LEA.HI.X.SX32 R5, R11, UR7, 0x1, P2 ;  /* 0x000000070b057c11 */ /* 0x000fe200090f0eff */
[----:B------:R-:W-:Y:S08]  /*02d0*/  @P0 EXIT ;  /* 0x000000000000094d */ /* 0x000ff00003800000 */
[----:B------:R-:W-:Y:S01]  /*02e0*/  STG.E.U8 desc[UR4][R4.64], R7 ;  /* 0x0000000704007986 */ /* 0x000fe2000c101104 */
[----:B------:R-:W-:Y:S05]  /*02f0*/  EXIT ;  /* 0x000000000000794d */ /* 0x000fea0003800000 */
.L_x_0:
[----:B------:R-:W-:-:S00]  /*0300*/  BRA `(.L_x_0) ;  /* 0xfffffffc00fc7947 */ /* 0x000fc0000383ffff */
[----:B------:R-:W-:-:S00]  /*0310*/  NOP ;  /* 0x0000000000007918 */ /* 0x000fc00000000000 */
        /* <DEDUP_REMOVED lines=14> */
.L_x_1:


//--------------------- .nv.constant0.triton_poi_fused_max_pool2d_with_indices_111 --------------------------
	.section	.nv.constant0.triton_poi_fused_max_pool2d_with_indices_111,"a",@progbits
	.sectionflags	@""
	.align	4
.nv.constant0.triton_poi_fused_max_pool2d_with_indices_111:
	.zero		556
